	.headerflags	@"EF_CUDA_TEXMODE_UNIFIED EF_CUDA_64BIT_ADDRESS EF_CUDA_ACCELERATORS EF_CUDA_SM90 EF_CUDA_VIRTUAL_SM(EF_CUDA_SM90)"
	.elftype	@"ET_EXEC"


//--------------------- .nv.info                  --------------------------
	.section	.nv.info,"",@"SHT_CUDA_INFO"
	.align	4


	//----- nvinfo : EIATTR_REGCOUNT
	.align		4
        /*0000*/ 	.byte	0x04, 0x2f
        /*0002*/ 	.short	(.L_3 - .L_2)
	.align		4
.L_2:
        /*0004*/ 	.word	index@(triton_poi_fused__native_batch_norm_legit_no_training_relu_28)
        /*0008*/ 	.word	0x00000020


	//----- nvinfo : EIATTR_MIN_STACK_SIZE
	.align		4
.L_3:
        /*000c*/ 	.byte	0x04, 0x12
        /*000e*/ 	.short	(.L_5 - .L_4)
	.align		4
.L_4:
        /*0010*/ 	.word	index@(triton_poi_fused__native_batch_norm_legit_no_training_relu_28)
        /*0014*/ 	.word	0x00000000


	//----- nvinfo : EIATTR_FRAME_SIZE
	.align		4
.L_5:
        /*0018*/ 	.byte	0x04, 0x11
        /*001a*/ 	.short	(.L_7 - .L_6)
	.align		4
.L_6:
        /*001c*/ 	.word	index@(triton_poi_fused__native_batch_norm_legit_no_training_relu_28)
        /*0020*/ 	.word	0x00000000


	//----- nvinfo : EIATTR_MIN_STACK_SIZE
	.align		4
.L_7:
        /*0024*/ 	.byte	0x04, 0x12
        /*0026*/ 	.short	(.L_9 - .L_8)
	.align		4
.L_8:
        /*0028*/ 	.word	index@(triton_poi_fused__native_batch_norm_legit_no_training_relu_28)
        /*002c*/ 	.word	0x00000000
.L_9:


//--------------------- .nv.info.triton_poi_fused__native_batch_norm_legit_no_training_relu_28 --------------------------
	.section	.nv.info.triton_poi_fused__native_batch_norm_legit_no_training_relu_28,"",@"SHT_CUDA_INFO"
	.sectionflags	@""
	.align	4


	//----- nvinfo : EIATTR_CUDA_API_VERSION
	.align		4
        /*0000*/ 	.byte	0x04, 0x37
        /*0002*/ 	.short	(.L_11 - .L_10)
.L_10:
        /*0004*/ 	.word	0x0000007c


	//----- nvinfo : EIATTR_KPARAM_INFO
	.align		4
.L_11:
        /*0008*/ 	.byte	0x04, 0x17
        /*000a*/ 	.short	(.L_13 - .L_12)
.L_12:
        /*000c*/ 	.word	0x00000000
        /*0010*/ 	.short	0x0006
        /*0012*/ 	.short	0x0030
        /*0014*/ 	.byte	0x00, 0xf0, 0x11, 0x00


	//----- nvinfo : EIATTR_KPARAM_INFO
	.align		4
.L_13:
        /*0018*/ 	.byte	0x04, 0x17
        /*001a*/ 	.short	(.L_15 - .L_14)
.L_14:
        /*001c*/ 	.word	0x00000000
        /*0020*/ 	.short	0x0005
        /*0022*/ 	.short	0x0028
        /*0024*/ 	.byte	0x00, 0xf4, 0x21, 0x00


	//----- nvinfo : EIATTR_KPARAM_INFO
	.align		4
.L_15:
        /*0028*/ 	.byte	0x04, 0x17
        /*002a*/ 	.short	(.L_17 - .L_16)
.L_16:
        /*002c*/ 	.word	0x00000000
        /*0030*/ 	.short	0x0004
        /*0032*/ 	.short	0x0020
        /*0034*/ 	.byte	0x00, 0xf4, 0x21, 0x00


	//----- nvinfo : EIATTR_KPARAM_INFO
	.align		4
.L_17:
        /*0038*/ 	.byte	0x04, 0x17
        /*003a*/ 	.short	(.L_19 - .L_18)
.L_18:
        /*003c*/ 	.word	0x00000000
        /*0040*/ 	.short	0x0003
        /*0042*/ 	.short	0x0018
        /*0044*/ 	.byte	0x00, 0xf4, 0x21, 0x00


	//----- nvinfo : EIATTR_KPARAM_INFO
	.align		4
.L_19:
        /*0048*/ 	.byte	0x04, 0x17
        /*004a*/ 	.short	(.L_21 - .L_20)
.L_20:
        /*004c*/ 	.word	0x00000000
        /*0050*/ 	.short	0x0002
        /*0052*/ 	.short	0x0010
        /*0054*/ 	.byte	0x00, 0xf4, 0x21, 0x00


	//----- nvinfo : EIATTR_KPARAM_INFO
	.align		4
.L_21:
        /*0058*/ 	.byte	0x04, 0x17
        /*005a*/ 	.short	(.L_23 - .L_22)
.L_22:
        /*005c*/ 	.word	0x00000000
        /*0060*/ 	.short	0x0001
        /*0062*/ 	.short	0x0008
        /*0064*/ 	.byte	0x00, 0xf4, 0x21, 0x00


	//----- nvinfo : EIATTR_KPARAM_INFO
	.align		4
.L_23:
        /*0068*/ 	.byte	0x04, 0x17
        /*006a*/ 	.short	(.L_25 - .L_24)
.L_24:
        /*006c*/ 	.word	0x00000000
        /*0070*/ 	.short	0x0000
        /*0072*/ 	.short	0x0000
        /*0074*/ 	.byte	0x00, 0xf4, 0x21, 0x00


	//----- nvinfo : EIATTR_SPARSE_MMA_MASK
	.align		4
.L_25:
        /*0078*/ 	.byte	0x03, 0x50
        /*007a*/ 	.short	0x0000


	//----- nvinfo : EIATTR_MAXREG_COUNT
	.align		4
        /*007c*/ 	.byte	0x03, 0x1b
        /*007e*/ 	.short	0x00ff


	//----- nvinfo : EIATTR_EXIT_INSTR_OFFSETS
	.align		4
        /*0080*/ 	.byte	0x04, 0x1c
        /*0082*/ 	.short	(.L_27 - .L_26)


	//   ....[0]....
.L_26:
        /*0084*/ 	.word	0x00000640


	//   ....[1]....
        /*0088*/ 	.word	0x00000660


	//----- nvinfo : EIATTR_REQNTID
	.align		4
.L_27:
        /*008c*/ 	.byte	0x04, 0x10
        /*008e*/ 	.short	(.L_29 - .L_28)
.L_28:
        /*0090*/ 	.word	0x00000080
        /*0094*/ 	.word	0x00000001
        /*0098*/ 	.word	0x00000001


	//----- nvinfo : EIATTR_CBANK_PARAM_SIZE
	.align		4
.L_29:
        /*009c*/ 	.byte	0x03, 0x19
        /*009e*/ 	.short	0x0034


	//----- nvinfo : EIATTR_PARAM_CBANK
	.align		4
        /*00a0*/ 	.byte	0x04, 0x0a
        /*00a2*/ 	.short	(.L_31 - .L_30)
	.align		4
.L_30:
        /*00a4*/ 	.word	index@(.nv.constant0.triton_poi_fused__native_batch_norm_legit_no_training_relu_28)
        /*00a8*/ 	.short	0x0210
        /*00aa*/ 	.short	0x0034


	//----- nvinfo : EIATTR_SW_WAR
	.align		4
.L_31:
        /*00ac*/ 	.byte	0x04, 0x36
        /*00ae*/ 	.short	(.L_33 - .L_32)
.L_32:
        /*00b0*/ 	.word	0x00000008
.L_33:


//--------------------- .nv.callgraph             --------------------------
	.section	.nv.callgraph,"",@"SHT_CUDA_CALLGRAPH"
	.align	4
	.sectionentsize	8
	.align		4
        /*0000*/ 	.word	0x00000000
	.align		4
        /*0004*/ 	.word	0xffffffff
	.align		4
        /*0008*/ 	.word	0x00000000
	.align		4
        /*000c*/ 	.word	0xfffffffe
	.align		4
        /*0010*/ 	.word	0x00000000
	.align		4
        /*0014*/ 	.word	0xfffffffd
	.align		4
        /*0018*/ 	.word	0x00000000
	.align		4
        /*001c*/ 	.word	0xfffffffc


//--------------------- .nv.constant4             --------------------------
	.section	.nv.constant4,"a",@progbits
	.align	8
	.align		8
.nv.constant4:
        /*0000*/ 	.dword	_$_str
	.align		8
        /*0008*/ 	.dword	_$_str_$_2


//--------------------- .text.triton_poi_fused__native_batch_norm_legit_no_training_relu_28 --------------------------
	.section	.text.triton_poi_fused__native_batch_norm_legit_no_training_relu_28,"ax",@progbits
	.align	128
        .global         triton_poi_fused__native_batch_norm_legit_no_training_relu_28
        .type           triton_poi_fused__native_batch_norm_legit_no_training_relu_28,@function
        .size           triton_poi_fused__native_batch_norm_legit_no_training_relu_28,(.L_x_1 - triton_poi_fused__native_batch_norm_legit_no_training_relu_28)
        .other          triton_poi_fused__native_batch_norm_legit_no_training_relu_28,@"STO_CUDA_ENTRY STV_DEFAULT"
triton_poi_fused__native_batch_norm_legit_no_training_relu_28:
.text.triton_poi_fused__native_batch_norm_legit_no_training_relu_28:
[----:B------:R-:W0:Y:S01]  /*0000*/  LDC R1, c[0x0][0x28] ;  /* 0x00000a00ff017b82 */ /* 0x000e220000000800 */
[----:B------:R-:W1:Y:S07]  /*0010*/  S2R R0, SR_TID.X ;  /* 0x0000000000007919 */ /* 0x000e6e0000002100 */
[----:B------:R-:W2:Y:S01]  /*0020*/  LDC.64 R2, c[0x0][0x220] ;  /* 0x00008800ff027b82 */ /* 0x000ea20000000a00 */
[----:B------:R-:W-:Y:S02]  /*0030*/  CS2R R24, SRZ ;  /* 0x0000000000187805 */ /* 0x000fe4000001ff00 */
[----:B------:R-:W-:Y:S01]  /*0040*/  CS2R R26, SRZ ;  /* 0x00000000001a7805 */ /* 0x000fe2000001ff00 */
[----:B------:R-:W3:Y:S01]  /*0050*/  S2R R21, SR_CTAID.X ;  /* 0x0000000000157919 */ /* 0x000ee20000002500 */
[----:B------:R-:W-:-:S03]  /*0060*/  ULDC.64 UR4, c[0x0][0x208] ;  /* 0x0000820000047ab9 */ /* 0x000fc60000000a00 */
[----:B------:R-:W4:Y:S08]  /*0070*/  LDC.64 R22, c[0x0][0x210] ;  /* 0x00008400ff167b82 */ /* 0x000f300000000a00 */
[----:B------:R-:W5:Y:S08]  /*0080*/  LDC.64 R28, c[0x0][0x218] ;  /* 0x00008600ff1c7b82 */ /* 0x000f700000000a00 */
[----:B------:R-:W4:Y:S01]  /*0090*/  LDC.64 R14, c[0x0][0x228] ;  /* 0x00008a00ff0e7b82 */ /* 0x000f220000000a00 */
[----:B-1----:R-:W-:-:S07]  /*00a0*/  SHF.L.U32 R0, R0, 0x2, RZ ;  /* 0x0000000200007819 */ /* 0x002fce00000006ff */
[----:B------:R-:W1:Y:S01]  /*00b0*/  LDC.64 R12, c[0x0][0x230] ;  /* 0x00008c00ff0c7b82 */ /* 0x000e620000000a00 */
[----:B------:R-:W-:-:S04]  /*00c0*/  LOP3.LUT R0, R0, 0x1fc, RZ, 0xc0, !PT ;  /* 0x000001fc00007812 */ /* 0x000fc800078ec0ff */
[----:B---3--:R-:W-:-:S04]  /*00d0*/  LEA R21, R21, R0, 0x9 ;  /* 0x0000000015157211 */ /* 0x008fc800078e48ff */
[C---:B------:R-:W-:Y:S01]  /*00e0*/  ISETP.GE.AND P0, PT, R21.reuse, 0xfd80, PT ;  /* 0x0000fd801500780c */ /* 0x040fe20003f06270 */
[----:B------:R-:W-:-:S05]  /*00f0*/  IMAD.HI R0, R21, 0x2aaaaaab, RZ ;  /* 0x2aaaaaab15007827 */ /* 0x000fca00078e02ff */
[----:B------:R-:W-:-:S04]  /*0100*/  SHF.R.U32.HI R5, RZ, 0x1f, R0 ;  /* 0x0000001fff057819 */ /* 0x000fc80000011600 */
[----:B------:R-:W-:-:S05]  /*0110*/  LEA.HI R0, R0, R5, RZ, 0x1c ;  /* 0x0000000500007211 */ /* 0x000fca00078fe0ff */
[----:B------:R-:W-:-:S04]  /*0120*/  IMAD R0, R0, -0x60, R21 ;  /* 0xffffffa000007824 */ /* 0x000fc800078e0215 */
[----:B--2---:R-:W-:-:S05]  /*0130*/  IMAD.WIDE R2, R0, 0x4, R2 ;  /* 0x0000000400027825 */ /* 0x004fca00078e0202 */
[----:B------:R2:W3:Y:S01]  /*0140*/  @!P0 LDG.E.EL.128 R24, desc[UR4][R2.64] ;  /* 0x0000000402188981 */ /* 0x0004e2000c2e1d00 */
[----:B------:R-:W-:Y:S02]  /*0150*/  CS2R R4, SRZ ;  /* 0x0000000000047805 */ /* 0x000fe4000001ff00 */
[----:B------:R-:W-:Y:S02]  /*0160*/  CS2R R6, SRZ ;  /* 0x0000000000067805 */ /* 0x000fe4000001ff00 */
[----:B------:R-:W-:Y:S02]  /*0170*/  CS2R R8, SRZ ;  /* 0x0000000000087805 */ /* 0x000fe4000001ff00 */
[----:B------:R-:W-:Y:S01]  /*0180*/  CS2R R10, SRZ ;  /* 0x00000000000a7805 */ /* 0x000fe2000001ff00 */
[----:B----4-:R-:W-:-:S04]  /*0190*/  IMAD.WIDE R22, R21, 0x4, R22 ;  /* 0x0000000415167825 */ /* 0x010fc800078e0216 */
[C---:B-----5:R-:W-:Y:S01]  /*01a0*/  IMAD.WIDE R28, R0.reuse, 0x4, R28 ;  /* 0x00000004001c7825 */ /* 0x060fe200078e021c */
[----:B------:R1:W4:Y:S04]  /*01b0*/  @!P0 LDG.E.128 R4, desc[UR4][R22.64] ;  /* 0x0000000416048981 */ /* 0x000328000c1e1d00 */
[----:B------:R-:W4:Y:S01]  /*01c0*/  @!P0 LDG.E.EL.128 R8, desc[UR4][R28.64] ;  /* 0x000000041c088981 */ /* 0x000f22000c2e1d00 */
[C---:B0-2---:R-:W-:Y:S01]  /*01d0*/  IMAD.WIDE R2, R0.reuse, 0x4, R14 ;  /* 0x0000000400027825 */ /* 0x045fe200078e020e */
[----:B------:R-:W-:Y:S02]  /*01e0*/  CS2R R14, SRZ ;  /* 0x00000000000e7805 */ /* 0x000fe4000001ff00 */
[----:B------:R-:W-:Y:S02]  /*01f0*/  CS2R R16, SRZ ;  /* 0x0000000000107805 */ /* 0x000fe4000001ff00 */
[----:B------:R-:W-:Y:S01]  /*0200*/  CS2R R18, SRZ ;  /* 0x0000000000127805 */ /* 0x000fe2000001ff00 */
[----:B-1----:R-:W-:Y:S01]  /*0210*/  IMAD.WIDE R22, R0, 0x4, R12 ;  /* 0x0000000400167825 */ /* 0x002fe200078e020c */
[----:B------:R-:W-:-:S04]  /*0220*/  CS2R R12, SRZ ;  /* 0x00000000000c7805 */ /* 0x000fc8000001ff00 */
[----:B------:R0:W2:Y:S04]  /*0230*/  @!P0 LDG.E.EL.128 R16, desc[UR4][R22.64] ;  /* 0x0000000416108981 */ /* 0x0000a8000c2e1d00 */
[----:B------:R1:W2:Y:S01]  /*0240*/  @!P0 LDG.E.EL.128 R12, desc[UR4][R2.64] ;  /* 0x00000004020c8981 */ /* 0x0002a2000c2e1d00 */
[----:B0-----:R-:W-:Y:S01]  /*0250*/  HFMA2.MMA R22, -RZ, RZ, 1.625, 0 ;  /* 0x3e800000ff167435 */ /* 0x001fe200000001ff */
[----:B-1----:R-:W0:Y:S02]  /*0260*/  LDC.64 R2, c[0x0][0x238] ;  /* 0x00008e00ff027b82 */ /* 0x002e240000000a00 */
[----:B0-----:R-:W-:-:S04]  /*0270*/  IMAD.WIDE R2, R21, 0x4, R2 ;  /* 0x0000000415027825 */ /* 0x001fc800078e0202 */
[----:B---3--:R-:W-:Y:S01]  /*0280*/  FADD R25, R25, 0.0010000000474974513054 ;  /* 0x3a83126f19197421 */ /* 0x008fe20000000000 */
[----:B------:R-:W-:-:S03]  /*0290*/  FADD R26, R26, 0.0010000000474974513054 ;  /* 0x3a83126f1a1a7421 */ /* 0x000fc60000000000 */
[----:B------:R-:W0:Y:S01]  /*02a0*/  MUFU.SQRT R28, R25 ;  /* 0x00000019001c7308 */ /* 0x000e220000002000 */
[----:B------:R-:W-:Y:S01]  /*02b0*/  FADD R24, R24, 0.0010000000474974513054 ;  /* 0x3a83126f18187421 */ /* 0x000fe20000000000 */
[----:B------:R-:W-:-:S06]  /*02c0*/  FADD R27, R27, 0.0010000000474974513054 ;  /* 0x3a83126f1b1b7421 */ /* 0x000fcc0000000000 */
[----:B------:R-:W1:Y:S08]  /*02d0*/  MUFU.SQRT R26, R26 ;  /* 0x0000001a001a7308 */ /* 0x000e700000002000 */
[----:B------:R-:W3:Y:S01]  /*02e0*/  MUFU.SQRT R23, R24 ;  /* 0x0000001800177308 */ /* 0x000ee20000002000 */
[----:B0-----:R-:W-:-:S07]  /*02f0*/  FSETP.GT.AND P6, PT, R28, 8.50705917302346158658e+37, PT ;  /* 0x7e8000001c00780b */ /* 0x001fce0003fc4000 */
[----:B------:R-:W0:Y:S01]  /*0300*/  MUFU.SQRT R29, R27 ;  /* 0x0000001b001d7308 */ /* 0x000e220000002000 */
[----:B-1----:R-:W-:Y:S02]  /*0310*/  FSETP.GT.AND P2, PT, R26, 8.50705917302346158658e+37, PT ;  /* 0x7e8000001a00780b */ /* 0x002fe40003f44000 */
[----:B------:R-:W-:Y:S02]  /*0320*/  FSETP.GEU.AND P4, PT, R28, 1.175494350822287508e-38, PT ;  /* 0x008000001c00780b */ /* 0x000fe40003f8e000 */
[----:B------:R-:W-:Y:S01]  /*0330*/  FSEL R0, R22, 1, P6 ;  /* 0x3f80000016007808 */ /* 0x000fe20003000000 */
[----:B------:R-:W-:Y:S01]  /*0340*/  @P6 FMUL R28, R28, 0.25 ;  /* 0x3e8000001c1c6820 */ /* 0x000fe20000400000 */
[C---:B---3--:R-:W-:Y:S02]  /*0350*/  FSETP.GT.AND P1, PT, R23.reuse, 8.50705917302346158658e+37, PT ;  /* 0x7e8000001700780b */ /* 0x048fe40003f24000 */
[----:B------:R-:W-:Y:S02]  /*0360*/  FSETP.GEU.AND P3, PT, R23, 1.175494350822287508e-38, PT ;  /* 0x008000001700780b */ /* 0x000fe40003f6e000 */
[----:B------:R-:W-:-:S02]  /*0370*/  FSETP.GEU.AND P5, PT, R26, 1.175494350822287508e-38, PT ;  /* 0x008000001a00780b */ /* 0x000fc40003fae000 */
[C---:B0-----:R-:W-:Y:S01]  /*0380*/  FSETP.GT.AND P6, PT, R29.reuse, 8.50705917302346158658e+37, PT ;  /* 0x7e8000001d00780b */ /* 0x041fe20003fc4000 */
[----:B------:R-:W-:Y:S01]  /*0390*/  @P2 FMUL R26, R26, 0.25 ;  /* 0x3e8000001a1a2820 */ /* 0x000fe20000400000 */
[----:B------:R-:W-:Y:S02]  /*03a0*/  FSEL R20, R22, 1, P2 ;  /* 0x3f80000016147808 */ /* 0x000fe40001000000 */
[----:B------:R-:W-:-:S03]  /*03b0*/  FSETP.GEU.AND P2, PT, R29, 1.175494350822287508e-38, PT ;  /* 0x008000001d00780b */ /* 0x000fc60003f4e000 */
[----:B------:R-:W-:Y:S01]  /*03c0*/  @P1 FMUL R23, R23, 0.25 ;  /* 0x3e80000017171820 */ /* 0x000fe20000400000 */
[----:B------:R-:W-:-:S03]  /*03d0*/  @!P4 FMUL R28, R28, 16777216 ;  /* 0x4b8000001c1cc820 */ /* 0x000fc60000400000 */
[----:B------:R-:W-:Y:S02]  /*03e0*/  @!P3 FMUL R23, R23, 16777216 ;  /* 0x4b8000001717b820 */ /* 0x000fe40000400000 */
[----:B------:R-:W-:Y:S01]  /*03f0*/  @P6 FMUL R29, R29, 0.25 ;  /* 0x3e8000001d1d6820 */ /* 0x000fe20000400000 */
[----:B------:R-:W-:-:S03]  /*0400*/  @!P5 FMUL R26, R26, 16777216 ;  /* 0x4b8000001a1ad820 */ /* 0x000fc60000400000 */
[----:B------:R-:W-:Y:S01]  /*0410*/  @!P2 FMUL R29, R29, 16777216 ;  /* 0x4b8000001d1da820 */ /* 0x000fe20000400000 */
[----:B------:R-:W-:Y:S01]  /*0420*/  MUFU.RCP R23, R23 ;  /* 0x0000001700177308 */ /* 0x000fe20000001000 */
[----:B----4-:R-:W-:Y:S01]  /*0430*/  FADD R5, -R9, R5 ;  /* 0x0000000509057221 */ /* 0x010fe20000000100 */
[----:B------:R-:W-:-:S06]  /*0440*/  FSEL R9, R22, 1, P6 ;  /* 0x3f80000016097808 */ /* 0x000fcc0003000000 */
[----:B------:R-:W-:Y:S01]  /*0450*/  MUFU.RCP R25, R26 ;  /* 0x0000001a00197308 */ /* 0x000fe20000001000 */
[----:B------:R-:W-:-:S07]  /*0460*/  FSEL R22, R22, 1, P1 ;  /* 0x3f80000016167808 */ /* 0x000fce0000800000 */
[----:B------:R-:W0:Y:S08]  /*0470*/  MUFU.RCP R24, R29 ;  /* 0x0000001d00187308 */ /* 0x000e300000001000 */
[----:B------:R-:W1:Y:S01]  /*0480*/  MUFU.RCP R27, R28 ;  /* 0x0000001c001b7308 */ /* 0x000e620000001000 */
[----:B------:R-:W-:Y:S01]  /*0490*/  @!P2 FMUL R9, R9, 16777216 ;  /* 0x4b8000000909a820 */ /* 0x000fe20000400000 */
[----:B------:R-:W-:Y:S01]  /*04a0*/  @!P5 FMUL R20, R20, 16777216 ;  /* 0x4b8000001414d820 */ /* 0x000fe20000400000 */
[----:B------:R-:W-:Y:S01]  /*04b0*/  @!P4 FMUL R0, R0, 16777216 ;  /* 0x4b8000000000c820 */ /* 0x000fe20000400000 */
[----:B------:R-:W-:Y:S01]  /*04c0*/  @!P3 FMUL R22, R22, 16777216 ;  /* 0x4b8000001616b820 */ /* 0x000fe20000400000 */
[----:B------:R-:W-:Y:S01]  /*04d0*/  FADD R4, -R8, R4 ;  /* 0x0000000408047221 */ /* 0x000fe20000000100 */
[----:B------:R-:W-:Y:S01]  /*04e0*/  FADD R6, -R10, R6 ;  /* 0x000000060a067221 */ /* 0x000fe20000000100 */
[----:B------:R-:W-:Y:S01]  /*04f0*/  FADD R7, -R11, R7 ;  /* 0x000000070b077221 */ /* 0x000fe20000000100 */
[----:B0-----:R-:W-:Y:S01]  /*0500*/  FMUL R24, R24, R9 ;  /* 0x0000000918187220 */ /* 0x001fe20000400000 */
[----:B------:R-:W-:Y:S01]  /*0510*/  FMUL R25, R25, R20 ;  /* 0x0000001419197220 */ /* 0x000fe20000400000 */
[----:B------:R-:W-:Y:S01]  /*0520*/  FMUL R23, R23, R22 ;  /* 0x0000001617177220 */ /* 0x000fe20000400000 */
[----:B-1----:R-:W-:Y:S01]  /*0530*/  FMUL R0, R27, R0 ;  /* 0x000000001b007220 */ /* 0x002fe20000400000 */
[----:B------:R-:W-:Y:S01]  /*0540*/  FMUL R24, R24, R7 ;  /* 0x0000000718187220 */ /* 0x000fe20000400000 */
[----:B------:R-:W-:Y:S01]  /*0550*/  FMUL R25, R25, R6 ;  /* 0x0000000619197220 */ /* 0x000fe20000400000 */
[----:B------:R-:W-:Y:S01]  /*0560*/  FMUL R23, R23, R4 ;  /* 0x0000000417177220 */ /* 0x000fe20000400000 */
[----:B------:R-:W-:Y:S01]  /*0570*/  FMUL R0, R0, R5 ;  /* 0x0000000500007220 */ /* 0x000fe20000400000 */
[----:B--2---:R-:W-:Y:S01]  /*0580*/  FFMA R15, R24, R15, R19 ;  /* 0x0000000f180f7223 */ /* 0x004fe20000000013 */
[----:B------:R-:W-:Y:S01]  /*0590*/  FFMA R14, R25, R14, R18 ;  /* 0x0000000e190e7223 */ /* 0x000fe20000000012 */
[----:B------:R-:W-:Y:S01]  /*05a0*/  FFMA R12, R23, R12, R16 ;  /* 0x0000000c170c7223 */ /* 0x000fe20000000010 */
[----:B------:R-:W-:-:S02]  /*05b0*/  FFMA R0, R0, R13, R17 ;  /* 0x0000000d00007223 */ /* 0x000fc40000000011 */
[C---:B------:R-:W-:Y:S02]  /*05c0*/  FSETP.GEU.AND P1, PT, R15.reuse, RZ, PT ;  /* 0x000000ff0f00720b */ /* 0x040fe40003f2e000 */
[----:B------:R-:W-:Y:S02]  /*05d0*/  FSETP.GEU.AND P2, PT, R14, RZ, PT ;  /* 0x000000ff0e00720b */ /* 0x000fe40003f4e000 */
[----:B------:R-:W-:Y:S02]  /*05e0*/  FSETP.GEU.AND P3, PT, R0, RZ, PT ;  /* 0x000000ff0000720b */ /* 0x000fe40003f6e000 */
[----:B------:R-:W-:Y:S02]  /*05f0*/  FSETP.GEU.AND P4, PT, R12, RZ, PT ;  /* 0x000000ff0c00720b */ /* 0x000fe40003f8e000 */
[----:B------:R-:W-:Y:S02]  /*0600*/  SEL R15, R15, RZ, P1 ;  /* 0x000000ff0f0f7207 */ /* 0x000fe40000800000 */
[----:B------:R-:W-:-:S02]  /*0610*/  SEL R14, R14, RZ, P2 ;  /* 0x000000ff0e0e7207 */ /* 0x000fc40001000000 */
[----:B------:R-:W-:Y:S02]  /*0620*/  SEL R13, R0, RZ, P3 ;  /* 0x000000ff000d7207 */ /* 0x000fe40001800000 */
[----:B------:R-:W-:Y:S01]  /*0630*/  SEL R12, R12, RZ, P4 ;  /* 0x000000ff0c0c7207 */ /* 0x000fe20002000000 */
[----:B------:R-:W-:Y:S06]  /*0640*/  @P0 EXIT ;  /* 0x000000000000094d */ /* 0x000fec0003800000 */
[----:B------:R-:W-:Y:S01]  /*0650*/  STG.E.128 desc[UR4][R2.64], R12 ;  /* 0x0000000c02007986 */ /* 0x000fe2000c101d04 */
[----:B------:R-:W-:Y:S05]  /*0660*/  EXIT ;  /* 0x000000000000794d */ /* 0x000fea0003800000 */
.L_x_0:
[----:B------:R-:W-:-:S00]  /*0670*/  BRA `(.L_x_0) ;  /* 0xfffffffc00fc7947 */ /* 0x000fc0000383ffff */
[----:B------:R-:W-:-:S00]  /*0680*/  NOP ;  /* 0x0000000000007918 */ /* 0x000fc00000000000 */
[----:B------:R-:W-:-:S00]  /*0690*/  NOP ;  /* 0x0000000000007918 */ /* 0x000fc00000000000 */
[----:B------:R-:W-:-:S00]  /*06a0*/  NOP ;  /* 0x0000000000007918 */ /* 0x000fc00000000000 */
[----:B------:R-:W-:-:S00]  /*06b0*/  NOP ;  /* 0x0000000000007918 */ /* 0x000fc00000000000 */
[----:B------:R-:W-:-:S00]  /*06c0*/  NOP ;  /* 0x0000000000007918 */ /* 0x000fc00000000000 */
[----:B------:R-:W-:-:S00]  /*06d0*/  NOP ;  /* 0x0000000000007918 */ /* 0x000fc00000000000 */
[----:B------:R-:W-:-:S00]  /*06e0*/  NOP ;  /* 0x0000000000007918 */ /* 0x000fc00000000000 */
[----:B------:R-:W-:-:S00]  /*06f0*/  NOP ;  /* 0x0000000000007918 */ /* 0x000fc00000000000 */
.L_x_1:


//--------------------- .nv.global.init           --------------------------
	.section	.nv.global.init,"aw",@progbits
.nv.global.init:
	.type		_$_str,@object
	.size		_$_str,(_$_str_$_2 - _$_str)
_$_str:
        /*0000*/ 	.byte	0x5f, 0x5f, 0x43, 0x55, 0x44, 0x41, 0x5f, 0x46, 0x54, 0x5a, 0x00
	.type		_$_str_$_2,@object
	.size		_$_str_$_2,(.L_1 - _$_str_$_2)
_$_str_$_2:
        /*000b*/ 	.byte	0x5f, 0x5f, 0x43, 0x55, 0x44, 0x41, 0x5f, 0x50, 0x52, 0x45, 0x43, 0x5f, 0x53, 0x51, 0x52, 0x54
        /*001b*/ 	.byte	0x00
.L_1:


//--------------------- .nv.constant0.triton_poi_fused__native_batch_norm_legit_no_training_relu_28 --------------------------
	.section	.nv.constant0.triton_poi_fused__native_batch_norm_legit_no_training_relu_28,"a",@progbits
	.sectionflags	@""
	.align	4
.nv.constant0.triton_poi_fused__native_batch_norm_legit_no_training_relu_28:
	.zero		580
